//
// Generated by NVIDIA NVVM Compiler
//
// Compiler Build ID: CL-36424714
// Cuda compilation tools, release 13.0, V13.0.88
// Based on NVVM 20.0.0
//

.version 9.0
.target sm_100
.address_size 64

	// .globl	_Z17reduction_min_maxPfmS_S_
.extern .shared .align 16 .b8 smin[];
.extern .shared .align 16 .b8 smax[];

.visible .entry _Z17reduction_min_maxPfmS_S_(
	.param .u64 .ptr .align 1 _Z17reduction_min_maxPfmS_S__param_0,
	.param .u64 _Z17reduction_min_maxPfmS_S__param_1,
	.param .u64 .ptr .align 1 _Z17reduction_min_maxPfmS_S__param_2,
	.param .u64 .ptr .align 1 _Z17reduction_min_maxPfmS_S__param_3
)
{
	.reg .pred 	%p<7>;
	.reg .b32 	%r<17>;
	.reg .b32 	%f<17>;
	.reg .b64 	%rd<14>;

	ld.param.u64 	%rd6, [_Z17reduction_min_maxPfmS_S__param_0];
	ld.param.u64 	%rd3, [_Z17reduction_min_maxPfmS_S__param_1];
	ld.param.u64 	%rd4, [_Z17reduction_min_maxPfmS_S__param_2];
	ld.param.u64 	%rd5, [_Z17reduction_min_maxPfmS_S__param_3];
	cvta.to.global.u64 	%rd7, %rd6;
	mov.u32 	%r1, %ctaid.x;
	mov.u32 	%r16, %ntid.x;
	mov.u32 	%r3, %tid.x;
	mad.lo.s32 	%r8, %r1, %r16, %r3;
	cvt.s64.s32 	%rd1, %r8;
	setp.le.u64 	%p1, %rd3, %rd1;
	mul.wide.s32 	%rd8, %r8, 4;
	add.s64 	%rd2, %rd7, %rd8;
	mov.f32 	%f15, 0f7F7FFFFF;
	@%p1 bra 	$L__BB0_2;
	ld.global.f32 	%f15, [%rd2];
$L__BB0_2:
	setp.le.u64 	%p2, %rd3, %rd1;
	shl.b32 	%r9, %r3, 2;
	mov.u32 	%r10, smin;
	add.s32 	%r4, %r10, %r9;
	st.shared.f32 	[%r4], %f15;
	mov.f32 	%f16, 0fFF7FFFFF;
	@%p2 bra 	$L__BB0_4;
	ld.global.f32 	%f16, [%rd2];
$L__BB0_4:
	mov.u32 	%r12, smax;
	add.s32 	%r5, %r12, %r9;
	st.shared.f32 	[%r5], %f16;
	bar.sync 	0;
	setp.lt.u32 	%p3, %r16, 2;
	@%p3 bra 	$L__BB0_8;
$L__BB0_5:
	shr.u32 	%r7, %r16, 1;
	setp.ge.u32 	%p4, %r3, %r7;
	@%p4 bra 	$L__BB0_7;
	ld.shared.f32 	%f7, [%r5];
	shl.b32 	%r13, %r7, 2;
	add.s32 	%r14, %r5, %r13;
	ld.shared.f32 	%f8, [%r14];
	max.f32 	%f9, %f7, %f8;
	st.shared.f32 	[%r5], %f9;
	ld.shared.f32 	%f10, [%r4];
	add.s32 	%r15, %r4, %r13;
	ld.shared.f32 	%f11, [%r15];
	min.f32 	%f12, %f10, %f11;
	st.shared.f32 	[%r4], %f12;
$L__BB0_7:
	bar.sync 	0;
	setp.gt.u32 	%p5, %r16, 3;
	mov.u32 	%r16, %r7;
	@%p5 bra 	$L__BB0_5;
$L__BB0_8:
	setp.ne.s32 	%p6, %r3, 0;
	@%p6 bra 	$L__BB0_10;
	ld.shared.f32 	%f13, [smin];
	cvta.to.global.u64 	%rd9, %rd4;
	mul.wide.u32 	%rd10, %r1, 4;
	add.s64 	%rd11, %rd9, %rd10;
	st.global.f32 	[%rd11], %f13;
	ld.shared.f32 	%f14, [smax];
	cvta.to.global.u64 	%rd12, %rd5;
	add.s64 	%rd13, %rd12, %rd10;
	st.global.f32 	[%rd13], %f14;
$L__BB0_10:
	ret;

}
	// .globl	_Z12quantize_gpuPfmfhPh
.visible .entry _Z12quantize_gpuPfmfhPh(
	.param .u64 .ptr .align 1 _Z12quantize_gpuPfmfhPh_param_0,
	.param .u64 _Z12quantize_gpuPfmfhPh_param_1,
	.param .f32 _Z12quantize_gpuPfmfhPh_param_2,
	.param .u8 _Z12quantize_gpuPfmfhPh_param_3,
	.param .u64 .ptr .align 1 _Z12quantize_gpuPfmfhPh_param_4
)
{
	.reg .pred 	%p<3>;
	.reg .b16 	%rs<2>;
	.reg .b32 	%r<11>;
	.reg .b32 	%f<6>;
	.reg .b64 	%rd<13>;

	ld.param.u64 	%rd6, [_Z12quantize_gpuPfmfhPh_param_0];
	ld.param.u64 	%rd7, [_Z12quantize_gpuPfmfhPh_param_1];
	ld.param.f32 	%f2, [_Z12quantize_gpuPfmfhPh_param_2];
	ld.param.u8 	%rs1, [_Z12quantize_gpuPfmfhPh_param_3];
	ld.param.u64 	%rd8, [_Z12quantize_gpuPfmfhPh_param_4];
	mov.u32 	%r1, %ntid.x;
	mov.u32 	%r6, %tid.x;
	mov.u32 	%r7, %ctaid.x;
	mad.lo.s32 	%r10, %r1, %r7, %r6;
	cvt.s64.s32 	%rd12, %r10;
	setp.le.u64 	%p1, %rd7, %rd12;
	@%p1 bra 	$L__BB1_3;
	cvt.rn.f32.u16 	%f1, %rs1;
	mov.u32 	%r8, %nctaid.x;
	mul.lo.s32 	%r3, %r8, %r1;
	cvta.to.global.u64 	%rd2, %rd6;
	cvta.to.global.u64 	%rd3, %rd8;
$L__BB1_2:
	shl.b64 	%rd9, %rd12, 2;
	add.s64 	%rd10, %rd2, %rd9;
	ld.global.f32 	%f3, [%rd10];
	div.rn.f32 	%f4, %f3, %f2;
	add.f32 	%f5, %f4, %f1;
	cvt.rni.s32.f32 	%r9, %f5;
	add.s64 	%rd11, %rd3, %rd12;
	st.global.u8 	[%rd11], %r9;
	add.s32 	%r10, %r10, %r3;
	cvt.s64.s32 	%rd12, %r10;
	setp.gt.u64 	%p2, %rd7, %rd12;
	@%p2 bra 	$L__BB1_2;
$L__BB1_3:
	ret;

}


// ===== COMPILED SASS (sm_100) =====

	.target	sm_100

	.elftype	@"ET_EXEC"


//--------------------- .note.nv.tkinfo           --------------------------
	.section	.note.nv.tkinfo,"",@"SHT_NOTE"
	.sectionflags	@"SHF_NOTE_NV_TKINFO"
	.tkinfo
        /*0018*/ 	.word	0x00000002
        /*0030*/ 	.string	""
        /*0030*/ 	.string	"ptxas"
        /*0030*/ 	.string	"Cuda compilation tools, release 13.0, V13.0.88"
        /*0030*/ 	.string	"Build cuda_13.0.r13.0/compiler.36424714_0"
        /*0030*/ 	.string	"-arch sm_100 -m 64 "



//--------------------- .note.nv.cuinfo           --------------------------
	.section	.note.nv.cuinfo,"",@"SHT_NOTE"
	.sectionflags	@"SHF_NOTE_NV_CUINFO"
        /*0018*/ 	.short	0x0002
        /*001a*/ 	.short	0x0064
        /*001c*/ 	.short	0x0082
	.zero		2


//--------------------- .nv.info                  --------------------------
	.section	.nv.info,"",@"SHT_CUDA_INFO"
	.align	4


	//----- nvinfo : EIATTR_REGCOUNT
	.align		4
        /*0000*/ 	.byte	0x04, 0x2f
        /*0002*/ 	.short	(.L_1 - .L_0)
	.align		4
.L_0:
        /*0004*/ 	.word	index@(_Z17reduction_min_maxPfmS_S_)
        /*0008*/ 	.word	0x0000000c


	//----- nvinfo : EIATTR_FRAME_SIZE
	.align		4
.L_1:
        /*000c*/ 	.byte	0x04, 0x11
        /*000e*/ 	.short	(.L_3 - .L_2)
	.align		4
.L_2:
        /*0010*/ 	.word	index@(_Z17reduction_min_maxPfmS_S_)
        /*0014*/ 	.word	0x00000000


	//----- nvinfo : EIATTR_REGCOUNT
	.align		4
.L_3:
        /*0018*/ 	.byte	0x04, 0x2f
        /*001a*/ 	.short	(.L_5 - .L_4)
	.align		4
.L_4:
        /*001c*/ 	.word	index@(_Z12quantize_gpuPfmfhPh)
        /*0020*/ 	.word	0x00000013


	//----- nvinfo : EIATTR_FRAME_SIZE
	.align		4
.L_5:
        /*0024*/ 	.byte	0x04, 0x11
        /*0026*/ 	.short	(.L_7 - .L_6)
	.align		4
.L_6:
        /*0028*/ 	.word	index@($__internal_0_$__cuda_sm3x_div_rn_noftz_f32_slowpath)
        /*002c*/ 	.word	0x00000000


	//----- nvinfo : EIATTR_FRAME_SIZE
	.align		4
.L_7:
        /*0030*/ 	.byte	0x04, 0x11
        /*0032*/ 	.short	(.L_9 - .L_8)
	.align		4
.L_8:
        /*0034*/ 	.word	index@(_Z12quantize_gpuPfmfhPh)
        /*0038*/ 	.word	0x00000000


	//----- nvinfo : EIATTR_MIN_STACK_SIZE
	.align		4
.L_9:
        /*003c*/ 	.byte	0x04, 0x12
        /*003e*/ 	.short	(.L_11 - .L_10)
	.align		4
.L_10:
        /*0040*/ 	.word	index@(_Z12quantize_gpuPfmfhPh)
        /*0044*/ 	.word	0x00000000


	//----- nvinfo : EIATTR_MIN_STACK_SIZE
	.align		4
.L_11:
        /*0048*/ 	.byte	0x04, 0x12
        /*004a*/ 	.short	(.L_13 - .L_12)
	.align		4
.L_12:
        /*004c*/ 	.word	index@(_Z17reduction_min_maxPfmS_S_)
        /*0050*/ 	.word	0x00000000
.L_13:


//--------------------- .nv.compat                --------------------------
	.section	.nv.compat,"",@"SHT_CUDA_COMPAT_INFO"
	.align	4
        /*0000*/ 	.byte	0x02, 0x09, 0x00, 0x00, 0x02, 0x02, 0x01, 0x00, 0x02, 0x05, 0x05, 0x00, 0x03, 0x07, 0x01, 0x01
        /*0010*/ 	.byte	0x02, 0x03, 0x00, 0x00, 0x02, 0x06, 0x01, 0x00, 0x04, 0x0b, 0x08, 0x00, 0x01, 0x00, 0x00, 0x00
        /*0020*/ 	.byte	0x00, 0x00, 0x00, 0x00


//--------------------- .nv.info._Z12quantize_gpuPfmfhPh --------------------------
	.section	.nv.info._Z12quantize_gpuPfmfhPh,"",@"SHT_CUDA_INFO"
	.sectionflags	@""
	.align	4


	//----- nvinfo : EIATTR_CUDA_API_VERSION
	.align		4
        /*0000*/ 	.byte	0x04, 0x37
        /*0002*/ 	.short	(.L_15 - .L_14)
.L_14:
        /*0004*/ 	.word	0x00000082


	//----- nvinfo : EIATTR_KPARAM_INFO
	.align		4
.L_15:
        /*0008*/ 	.byte	0x04, 0x17
        /*000a*/ 	.short	(.L_17 - .L_16)
.L_16:
        /*000c*/ 	.word	0x00000000
        /*0010*/ 	.short	0x0004
        /*0012*/ 	.short	0x0018
        /*0014*/ 	.byte	0x00, 0xf5, 0x21, 0x00


	//----- nvinfo : EIATTR_KPARAM_INFO
	.align		4
.L_17:
        /*0018*/ 	.byte	0x04, 0x17
        /*001a*/ 	.short	(.L_19 - .L_18)
.L_18:
        /*001c*/ 	.word	0x00000000
        /*0020*/ 	.short	0x0003
        /*0022*/ 	.short	0x0014
        /*0024*/ 	.byte	0x00, 0xf0, 0x05, 0x00


	//----- nvinfo : EIATTR_KPARAM_INFO
	.align		4
.L_19:
        /*0028*/ 	.byte	0x04, 0x17
        /*002a*/ 	.short	(.L_21 - .L_20)
.L_20:
        /*002c*/ 	.word	0x00000000
        /*0030*/ 	.short	0x0002
        /*0032*/ 	.short	0x0010
        /*0034*/ 	.byte	0x00, 0xf0, 0x11, 0x00


	//----- nvinfo : EIATTR_KPARAM_INFO
	.align		4
.L_21:
        /*0038*/ 	.byte	0x04, 0x17
        /*003a*/ 	.short	(.L_23 - .L_22)
.L_22:
        /*003c*/ 	.word	0x00000000
        /*0040*/ 	.short	0x0001
        /*0042*/ 	.short	0x0008
        /*0044*/ 	.byte	0x00, 0xf0, 0x21, 0x00


	//----- nvinfo : EIATTR_KPARAM_INFO
	.align		4
.L_23:
        /*0048*/ 	.byte	0x04, 0x17
        /*004a*/ 	.short	(.L_25 - .L_24)
.L_24:
        /*004c*/ 	.word	0x00000000
        /*0050*/ 	.short	0x0000
        /*0052*/ 	.short	0x0000
        /*0054*/ 	.byte	0x00, 0xf5, 0x21, 0x00


	//----- nvinfo : EIATTR_SPARSE_MMA_MASK
	.align		4
.L_25:
        /*0058*/ 	.byte	0x03, 0x50
        /*005a*/ 	.short	0x0000


	//----- nvinfo : EIATTR_MAXREG_COUNT
	.align		4
        /*005c*/ 	.byte	0x03, 0x1b
        /*005e*/ 	.short	0x00ff


	//----- nvinfo : EIATTR_MERCURY_ISA_VERSION
	.align		4
        /*0060*/ 	.byte	0x03, 0x5f
        /*0062*/ 	.short	0x0101


	//----- nvinfo : EIATTR_VRC_CTA_INIT_COUNT
	.align		4
        /*0064*/ 	.byte	0x02, 0x4a
	.zero		1
	.zero		1


	//----- nvinfo : EIATTR_EXIT_INSTR_OFFSETS
	.align		4
        /*0068*/ 	.byte	0x04, 0x1c
        /*006a*/ 	.short	(.L_27 - .L_26)


	//   ....[0]....
.L_26:
        /*006c*/ 	.word	0x00000090


	//   ....[1]....
        /*0070*/ 	.word	0x000002f0


	//----- nvinfo : EIATTR_CRS_STACK_SIZE
	.align		4
.L_27:
        /*0074*/ 	.byte	0x04, 0x1e
        /*0076*/ 	.short	(.L_29 - .L_28)
.L_28:
        /*0078*/ 	.word	0x00000000


	//----- nvinfo : EIATTR_CBANK_PARAM_SIZE
	.align		4
.L_29:
        /*007c*/ 	.byte	0x03, 0x19
        /*007e*/ 	.short	0x0020


	//----- nvinfo : EIATTR_PARAM_CBANK
	.align		4
        /*0080*/ 	.byte	0x04, 0x0a
        /*0082*/ 	.short	(.L_31 - .L_30)
	.align		4
.L_30:
        /*0084*/ 	.word	index@(.nv.constant0._Z12quantize_gpuPfmfhPh)
        /*0088*/ 	.short	0x0380
        /*008a*/ 	.short	0x0020


	//----- nvinfo : EIATTR_SW_WAR
	.align		4
.L_31:
        /*008c*/ 	.byte	0x04, 0x36
        /*008e*/ 	.short	(.L_33 - .L_32)
.L_32:
        /*0090*/ 	.word	0x00000008
.L_33:


//--------------------- .nv.info._Z17reduction_min_maxPfmS_S_ --------------------------
	.section	.nv.info._Z17reduction_min_maxPfmS_S_,"",@"SHT_CUDA_INFO"
	.sectionflags	@""
	.align	4


	//----- nvinfo : EIATTR_CUDA_API_VERSION
	.align		4
        /*0000*/ 	.byte	0x04, 0x37
        /*0002*/ 	.short	(.L_35 - .L_34)
.L_34:
        /*0004*/ 	.word	0x00000082


	//----- nvinfo : EIATTR_KPARAM_INFO
	.align		4
.L_35:
        /*0008*/ 	.byte	0x04, 0x17
        /*000a*/ 	.short	(.L_37 - .L_36)
.L_36:
        /*000c*/ 	.word	0x00000000
        /*0010*/ 	.short	0x0003
        /*0012*/ 	.short	0x0018
        /*0014*/ 	.byte	0x00, 0xf5, 0x21, 0x00


	//----- nvinfo : EIATTR_KPARAM_INFO
	.align		4
.L_37:
        /*0018*/ 	.byte	0x04, 0x17
        /*001a*/ 	.short	(.L_39 - .L_38)
.L_38:
        /*001c*/ 	.word	0x00000000
        /*0020*/ 	.short	0x0002
        /*0022*/ 	.short	0x0010
        /*0024*/ 	.byte	0x00, 0xf5, 0x21, 0x00


	//----- nvinfo : EIATTR_KPARAM_INFO
	.align		4
.L_39:
        /*0028*/ 	.byte	0x04, 0x17
        /*002a*/ 	.short	(.L_41 - .L_40)
.L_40:
        /*002c*/ 	.word	0x00000000
        /*0030*/ 	.short	0x0001
        /*0032*/ 	.short	0x0008
        /*0034*/ 	.byte	0x00, 0xf0, 0x21, 0x00


	//----- nvinfo : EIATTR_KPARAM_INFO
	.align		4
.L_41:
        /*0038*/ 	.byte	0x04, 0x17
        /*003a*/ 	.short	(.L_43 - .L_42)
.L_42:
        /*003c*/ 	.word	0x00000000
        /*0040*/ 	.short	0x0000
        /*0042*/ 	.short	0x0000
        /*0044*/ 	.byte	0x00, 0xf5, 0x21, 0x00


	//----- nvinfo : EIATTR_SPARSE_MMA_MASK
	.align		4
.L_43:
        /*0048*/ 	.byte	0x03, 0x50
        /*004a*/ 	.short	0x0000


	//----- nvinfo : EIATTR_MAXREG_COUNT
	.align		4
        /*004c*/ 	.byte	0x03, 0x1b
        /*004e*/ 	.short	0x00ff


	//----- nvinfo : EIATTR_NUM_BARRIERS
	.align		4
        /*0050*/ 	.byte	0x02, 0x4c
        /*0052*/ 	.byte	0x01
	.zero		1


	//----- nvinfo : EIATTR_MERCURY_ISA_VERSION
	.align		4
        /*0054*/ 	.byte	0x03, 0x5f
        /*0056*/ 	.short	0x0101


	//----- nvinfo : EIATTR_VRC_CTA_INIT_COUNT
	.align		4
        /*0058*/ 	.byte	0x02, 0x4a
	.zero		1
	.zero		1


	//----- nvinfo : EIATTR_EXIT_INSTR_OFFSETS
	.align		4
        /*005c*/ 	.byte	0x04, 0x1c
        /*005e*/ 	.short	(.L_45 - .L_44)


	//   ....[0]....
.L_44:
        /*0060*/ 	.word	0x00000290


	//   ....[1]....
        /*0064*/ 	.word	0x00000340


	//----- nvinfo : EIATTR_CBANK_PARAM_SIZE
	.align		4
.L_45:
        /*0068*/ 	.byte	0x03, 0x19
        /*006a*/ 	.short	0x0020


	//----- nvinfo : EIATTR_PARAM_CBANK
	.align		4
        /*006c*/ 	.byte	0x04, 0x0a
        /*006e*/ 	.short	(.L_47 - .L_46)
	.align		4
.L_46:
        /*0070*/ 	.word	index@(.nv.constant0._Z17reduction_min_maxPfmS_S_)
        /*0074*/ 	.short	0x0380
        /*0076*/ 	.short	0x0020


	//----- nvinfo : EIATTR_SW_WAR
	.align		4
.L_47:
        /*0078*/ 	.byte	0x04, 0x36
        /*007a*/ 	.short	(.L_49 - .L_48)
.L_48:
        /*007c*/ 	.word	0x00000008
.L_49:


//--------------------- .nv.callgraph             --------------------------
	.section	.nv.callgraph,"",@"SHT_CUDA_CALLGRAPH"
	.align	4
	.sectionentsize	8
	.align		4
        /*0000*/ 	.word	0x00000000
	.align		4
        /*0004*/ 	.word	0xffffffff
	.align		4
        /*0008*/ 	.word	0x00000000
	.align		4
        /*000c*/ 	.word	0xfffffffe
	.align		4
        /*0010*/ 	.word	0x00000000
	.align		4
        /*0014*/ 	.word	0xfffffffd
	.align		4
        /*0018*/ 	.word	0x00000000
	.align		4
        /*001c*/ 	.word	0xfffffffc


//--------------------- .text._Z12quantize_gpuPfmfhPh --------------------------
	.section	.text._Z12quantize_gpuPfmfhPh,"ax",@progbits
	.align	128
        .global         _Z12quantize_gpuPfmfhPh
        .type           _Z12quantize_gpuPfmfhPh,@function
        .size           _Z12quantize_gpuPfmfhPh,(.L_x_18 - _Z12quantize_gpuPfmfhPh)
        .other          _Z12quantize_gpuPfmfhPh,@"STO_CUDA_ENTRY STV_DEFAULT"
_Z12quantize_gpuPfmfhPh:
.text._Z12quantize_gpuPfmfhPh:
[----:B------:R-:W-:Y:S01]  /*0000*/  LDC R1, c[0x0][0x37c] ;  /* 0x0000df00ff017b82 */ /* 0x000fe20000000800 */
[----:B------:R-:W0:Y:S01]  /*0010*/  S2R R6, SR_TID.X ;  /* 0x0000000000067919 */ /* 0x000e220000002100 */
[----:B------:R-:W0:Y:S01]  /*0020*/  LDCU UR4, c[0x0][0x360] ;  /* 0x00006c00ff0477ac */ /* 0x000e220008000800 */
[----:B------:R-:W0:Y:S01]  /*0030*/  S2R R3, SR_CTAID.X ;  /* 0x0000000000037919 */ /* 0x000e220000002500 */
[----:B------:R-:W1:Y:S01]  /*0040*/  LDCU.64 UR6, c[0x0][0x388] ;  /* 0x00007100ff0677ac */ /* 0x000e620008000a00 */
[----:B0-----:R-:W-:-:S05]  /*0050*/  IMAD R6, R3, UR4, R6 ;  /* 0x0000000403067c24 */ /* 0x001fca000f8e0206 */
[----:B-1----:R-:W-:Y:S02]  /*0060*/  ISETP.GE.U32.AND P0, PT, R6, UR6, PT ;  /* 0x0000000606007c0c */ /* 0x002fe4000bf06070 */
[----:B------:R-:W-:-:S04]  /*0070*/  SHF.R.S32.HI R2, RZ, 0x1f, R6 ;  /* 0x0000001fff027819 */ /* 0x000fc80000011406 */
[----:B------:R-:W-:-:S13]  /*0080*/  ISETP.GE.U32.AND.EX P0, PT, R2, UR7, PT, P0 ;  /* 0x0000000702007c0c */ /* 0x000fda000bf06100 */
[----:B------:R-:W-:Y:S05]  /*0090*/  @P0 EXIT ;  /* 0x000000000000094d */ /* 0x000fea0003800000 */
[----:B------:R-:W0:Y:S01]  /*00a0*/  LDC R5, c[0x0][0x390] ;  /* 0x0000e400ff057b82 */ /* 0x000e220000000800 */
[----:B------:R-:W1:Y:S01]  /*00b0*/  LDCU.U8 UR8, c[0x0][0x394] ;  /* 0x00007280ff0877ac */ /* 0x000e620008000000 */
[----:B------:R-:W-:Y:S01]  /*00c0*/  IMAD.MOV.U32 R7, RZ, RZ, R6 ;  /* 0x000000ffff077224 */ /* 0x000fe200078e0006 */
[----:B------:R-:W2:Y:S01]  /*00d0*/  LDCU UR5, c[0x0][0x370] ;  /* 0x00006e00ff0577ac */ /* 0x000ea20008000800 */
[----:B------:R-:W3:Y:S01]  /*00e0*/  LDCU.64 UR6, c[0x0][0x358] ;  /* 0x00006b00ff0677ac */ /* 0x000ee20008000a00 */
[----:B------:R-:W4:Y:S01]  /*00f0*/  LDCU.64 UR14, c[0x0][0x388] ;  /* 0x00007100ff0e77ac */ /* 0x000f220008000a00 */
[----:B------:R-:W0:Y:S01]  /*0100*/  LDCU.64 UR10, c[0x0][0x380] ;  /* 0x00007000ff0a77ac */ /* 0x000e220008000a00 */
[----:B-1----:R-:W-:Y:S01]  /*0110*/  I2FP.F32.U32 R4, UR8 ;  /* 0x0000000800047c45 */ /* 0x002fe20008201000 */
[----:B------:R-:W1:Y:S01]  /*0120*/  LDCU.64 UR12, c[0x0][0x398] ;  /* 0x00007300ff0c77ac */ /* 0x000e620008000a00 */
[----:B--2---:R-:W-:-:S12]  /*0130*/  UIMAD UR4, UR4, UR5, URZ ;  /* 0x00000005040472a4 */ /* 0x004fd8000f8e02ff */
.L_x_2:
[----:B0-2---:R-:W-:-:S04]  /*0140*/  LEA R8, P0, R7, UR10, 0x2 ;  /* 0x0000000a07087c11 */ /* 0x005fc8000f8010ff */
[----:B------:R-:W-:-:S05]  /*0150*/  LEA.HI.X R9, R7, UR11, R2, 0x2, P0 ;  /* 0x0000000b07097c11 */ /* 0x000fca00080f1402 */
[----:B---3--:R-:W2:Y:S01]  /*0160*/  LDG.E R0, desc[UR6][R8.64] ;  /* 0x0000000608007981 */ /* 0x008ea2000c1e1900 */
[----:B------:R-:W0:Y:S01]  /*0170*/  MUFU.RCP R10, R5 ;  /* 0x00000005000a7308 */ /* 0x000e220000001000 */
[----:B------:R-:W-:Y:S01]  /*0180*/  BSSY.RECONVERGENT B0, `(.L_x_0) ;  /* 0x000000b000007945 */ /* 0x000fe20003800200 */
[----:B0-----:R-:W-:-:S04]  /*0190*/  FFMA R3, R10, -R5, 1 ;  /* 0x3f8000000a037423 */ /* 0x001fc80000000805 */
[----:B------:R-:W-:Y:S02]  /*01a0*/  FFMA R3, R10, R3, R10 ;  /* 0x000000030a037223 */ /* 0x000fe4000000000a */
[----:B--2---:R-:W0:Y:S02]  /*01b0*/  FCHK P0, R0, R5 ;  /* 0x0000000500007302 */ /* 0x004e240000000000 */
[----:B------:R-:W-:-:S04]  /*01c0*/  FFMA R10, R0, R3, RZ ;  /* 0x00000003000a7223 */ /* 0x000fc800000000ff */
[----:B------:R-:W-:-:S04]  /*01d0*/  FFMA R11, R10, -R5, R0 ;  /* 0x800000050a0b7223 */ /* 0x000fc80000000000 */
[----:B------:R-:W-:Y:S01]  /*01e0*/  FFMA R3, R3, R11, R10 ;  /* 0x0000000b03037223 */ /* 0x000fe2000000000a */
[----:B0-----:R-:W-:Y:S06]  /*01f0*/  @!P0 BRA `(.L_x_1) ;  /* 0x00000000000c8947 */ /* 0x001fec0003800000 */
[----:B------:R-:W-:-:S07]  /*0200*/  MOV R8, 0x220 ;  /* 0x0000022000087802 */ /* 0x000fce0000000f00 */
[----:B-1--4-:R-:W-:Y:S05]  /*0210*/  CALL.REL.NOINC `($__internal_0_$__cuda_sm3x_div_rn_noftz_f32_slowpath) ;  /* 0x0000000000387944 */ /* 0x012fea0003c00000 */
[----:B------:R-:W-:-:S07]  /*0220*/  IMAD.MOV.U32 R3, RZ, RZ, R0 ;  /* 0x000000ffff037224 */ /* 0x000fce00078e0000 */
.L_x_1:
[----:B-1--4-:R-:W-:Y:S05]  /*0230*/  BSYNC.RECONVERGENT B0 ;  /* 0x0000000000007941 */ /* 0x012fea0003800200 */
.L_x_0:
[----:B------:R-:W-:Y:S01]  /*0240*/  FADD R3, R4, R3 ;  /* 0x0000000304037221 */ /* 0x000fe20000000000 */
[----:B------:R-:W-:Y:S01]  /*0250*/  IADD3 R8, P0, PT, R7, UR12, RZ ;  /* 0x0000000c07087c10 */ /* 0x000fe2000ff1e0ff */
[----:B------:R-:W-:-:S03]  /*0260*/  VIADD R7, R6, UR4 ;  /* 0x0000000406077c36 */ /* 0x000fc60008000000 */
[----:B------:R-:W-:Y:S01]  /*0270*/  IADD3.X R9, PT, PT, R2, UR13, RZ, P0, !PT ;  /* 0x0000000d02097c10 */ /* 0x000fe200087fe4ff */
[----:B------:R-:W0:Y:S01]  /*0280*/  F2I.NTZ R3, R3 ;  /* 0x0000000300037305 */ /* 0x000e220000203100 */
[----:B------:R-:W-:Y:S01]  /*0290*/  ISETP.GE.U32.AND P0, PT, R7, UR14, PT ;  /* 0x0000000e07007c0c */ /* 0x000fe2000bf06070 */
[--C-:B------:R-:W-:Y:S01]  /*02a0*/  IMAD.MOV.U32 R6, RZ, RZ, R7.reuse ;  /* 0x000000ffff067224 */ /* 0x100fe200078e0007 */
[----:B------:R-:W-:-:S04]  /*02b0*/  SHF.R.S32.HI R2, RZ, 0x1f, R7 ;  /* 0x0000001fff027819 */ /* 0x000fc80000011407 */
[----:B------:R-:W-:Y:S01]  /*02c0*/  ISETP.GE.U32.AND.EX P0, PT, R2, UR15, PT, P0 ;  /* 0x0000000f02007c0c */ /* 0x000fe2000bf06100 */
[----:B0-----:R2:W-:-:S12]  /*02d0*/  STG.E.U8 desc[UR6][R8.64], R3 ;  /* 0x0000000308007986 */ /* 0x0015d8000c101106 */
[----:B------:R-:W-:Y:S05]  /*02e0*/  @!P0 BRA `(.L_x_2) ;  /* 0xfffffffc00948947 */ /* 0x000fea000383ffff */
[----:B------:R-:W-:Y:S05]  /*02f0*/  EXIT ;  /* 0x000000000000794d */ /* 0x000fea0003800000 */
        .weak           $__internal_0_$__cuda_sm3x_div_rn_noftz_f32_slowpath
        .type           $__internal_0_$__cuda_sm3x_div_rn_noftz_f32_slowpath,@function
        .size           $__internal_0_$__cuda_sm3x_div_rn_noftz_f32_slowpath,(.L_x_18 - $__internal_0_$__cuda_sm3x_div_rn_noftz_f32_slowpath)
$__internal_0_$__cuda_sm3x_div_rn_noftz_f32_slowpath:
[----:B------:R-:W0:Y:S01]  /*0300*/  LDC R3, c[0x0][0x390] ;  /* 0x0000e400ff037b82 */ /* 0x000e220000000800 */
[--C-:B------:R-:W-:Y:S01]  /*0310*/  SHF.R.U32.HI R9, RZ, 0x17, R0.reuse ;  /* 0x00000017ff097819 */ /* 0x100fe20000011600 */
[----:B------:R-:W1:Y:S01]  /*0320*/  LDCU UR5, c[0x0][0x390] ;  /* 0x00007200ff0577ac */ /* 0x000e620008000800 */
[----:B------:R-:W-:Y:S01]  /*0330*/  BSSY.RECONVERGENT B1, `(.L_x_3) ;  /* 0x0000064000017945 */ /* 0x000fe20003800200 */
[----:B------:R-:W-:Y:S01]  /*0340*/  IMAD.MOV.U32 R11, RZ, RZ, R0 ;  /* 0x000000ffff0b7224 */ /* 0x000fe200078e0000 */
[----:B------:R-:W-:-:S05]  /*0350*/  LOP3.LUT R14, R9, 0xff, RZ, 0xc0, !PT ;  /* 0x000000ff090e7812 */ /* 0x000fca00078ec0ff */
[----:B------:R-:W-:Y:S02]  /*0360*/  VIADD R15, R14, 0xffffffff ;  /* 0xffffffff0e0f7836 */ /* 0x000fe40000000000 */
[----:B-1----:R-:W-:Y:S01]  /*0370*/  IMAD.U32 R12, RZ, RZ, UR5 ;  /* 0x00000005ff0c7e24 */ /* 0x002fe2000f8e00ff */
[----:B0-----:R-:W-:-:S04]  /*0380*/  SHF.R.U32.HI R10, RZ, 0x17, R3 ;  /* 0x00000017ff0a7819 */ /* 0x001fc80000011603 */
[----:B------:R-:W-:-:S05]  /*0390*/  LOP3.LUT R10, R10, 0xff, RZ, 0xc0, !PT ;  /* 0x000000ff0a0a7812 */ /* 0x000fca00078ec0ff */
[----:B------:R-:W-:-:S05]  /*03a0*/  VIADD R13, R10, 0xffffffff ;  /* 0xffffffff0a0d7836 */ /* 0x000fca0000000000 */
[----:B------:R-:W-:-:S04]  /*03b0*/  ISETP.GT.U32.AND P0, PT, R13, 0xfd, PT ;  /* 0x000000fd0d00780c */ /* 0x000fc80003f04070 */
[----:B------:R-:W-:-:S13]  /*03c0*/  ISETP.GT.U32.OR P0, PT, R15, 0xfd, P0 ;  /* 0x000000fd0f00780c */ /* 0x000fda0000704470 */
[----:B------:R-:W-:Y:S01]  /*03d0*/  @!P0 IMAD.MOV.U32 R9, RZ, RZ, RZ ;  /* 0x000000ffff098224 */ /* 0x000fe200078e00ff */
[----:B------:R-:W-:Y:S06]  /*03e0*/  @!P0 BRA `(.L_x_4) ;  /* 0x00000000005c8947 */ /* 0x000fec0003800000 */
[----:B------:R-:W-:Y:S02]  /*03f0*/  FSETP.GTU.FTZ.AND P1, PT, |R3|, +INF , PT ;  /* 0x7f8000000300780b */ /* 0x000fe40003f3c200 */
[----:B------:R-:W-:-:S04]  /*0400*/  FSETP.GTU.FTZ.AND P0, PT, |R0|, +INF , PT ;  /* 0x7f8000000000780b */ /* 0x000fc80003f1c200 */
[----:B------:R-:W-:-:S13]  /*0410*/  PLOP3.LUT P0, PT, P0, P1, PT, 0xf8, 0x8f ;  /* 0x00000000008f781c */ /* 0x000fda0000703f70 */
[----:B------:R-:W-:Y:S05]  /*0420*/  @P0 BRA `(.L_x_5) ;  /* 0x00000004004c0947 */ /* 0x000fea0003800000 */
[----:B------:R-:W-:-:S13]  /*0430*/  LOP3.LUT P0, RZ, R12, 0x7fffffff, R11, 0xc8, !PT ;  /* 0x7fffffff0cff7812 */ /* 0x000fda000780c80b */
[----:B------:R-:W-:Y:S05]  /*0440*/  @!P0 BRA `(.L_x_6) ;  /* 0x00000004003c8947 */ /* 0x000fea0003800000 */
[C---:B------:R-:W-:Y:S02]  /*0450*/  FSETP.NEU.FTZ.AND P2, PT, |R0|.reuse, +INF , PT ;  /* 0x7f8000000000780b */ /* 0x040fe40003f5d200 */
[----:B------:R-:W-:Y:S02]  /*0460*/  FSETP.NEU.FTZ.AND P1, PT, |R3|, +INF , PT ;  /* 0x7f8000000300780b */ /* 0x000fe40003f3d200 */
[----:B------:R-:W-:-:S11]  /*0470*/  FSETP.NEU.FTZ.AND P0, PT, |R0|, +INF , PT ;  /* 0x7f8000000000780b */ /* 0x000fd60003f1d200 */
[----:B------:R-:W-:Y:S05]  /*0480*/  @!P1 BRA !P2, `(.L_x_6) ;  /* 0x00000004002c9947 */ /* 0x000fea0005000000 */
[----:B------:R-:W-:-:S04]  /*0490*/  LOP3.LUT P2, RZ, R11, 0x7fffffff, RZ, 0xc0, !PT ;  /* 0x7fffffff0bff7812 */ /* 0x000fc8000784c0ff */
[----:B------:R-:W-:-:S13]  /*04a0*/  PLOP3.LUT P1, PT, P1, P2, PT, 0x2f, 0xf2 ;  /* 0x0000000000f2781c */ /* 0x000fda0000f24577 */
[----:B------:R-:W-:Y:S05]  /*04b0*/  @P1 BRA `(.L_x_7) ;  /* 0x0000000400181947 */ /* 0x000fea0003800000 */
[----:B------:R-:W-:-:S04]  /*04c0*/  LOP3.LUT P1, RZ, R12, 0x7fffffff, RZ, 0xc0, !PT ;  /* 0x7fffffff0cff7812 */ /* 0x000fc8000782c0ff */
[----:B------:R-:W-:-:S13]  /*04d0*/  PLOP3.LUT P0, PT, P0, P1, PT, 0x2f, 0xf2 ;  /* 0x0000000000f2781c */ /* 0x000fda0000702577 */
[----:B------:R-:W-:Y:S05]  /*04e0*/  @P0 BRA `(.L_x_8) ;  /* 0x0000000400000947 */ /* 0x000fea0003800000 */
[----:B------:R-:W-:Y:S02]  /*04f0*/  ISETP.GE.AND P0, PT, R15, RZ, PT ;  /* 0x000000ff0f00720c */ /* 0x000fe40003f06270 */
[----:B------:R-:W-:-:S11]  /*0500*/  ISETP.GE.AND P1, PT, R13, RZ, PT ;  /* 0x000000ff0d00720c */ /* 0x000fd60003f26270 */
[----:B------:R-:W-:Y:S02]  /*0510*/  @P0 IMAD.MOV.U32 R9, RZ, RZ, RZ ;  /* 0x000000ffff090224 */ /* 0x000fe400078e00ff */
[----:B------:R-:W-:Y:S01]  /*0520*/  @!P0 FFMA R11, R0, 1.84467440737095516160e+19, RZ ;  /* 0x5f800000000b8823 */ /* 0x000fe200000000ff */
[----:B------:R-:W-:Y:S02]  /*0530*/  @!P0 IMAD.MOV.U32 R9, RZ, RZ, -0x40 ;  /* 0xffffffc0ff098424 */ /* 0x000fe400078e00ff */
[----:B------:R-:W-:Y:S02]  /*0540*/  @!P1 FFMA R12, R3, 1.84467440737095516160e+19, RZ ;  /* 0x5f800000030c9823 */ /* 0x000fe400000000ff */
[----:B------:R-:W-:-:S07]  /*0550*/  @!P1 VIADD R9, R9, 0x40 ;  /* 0x0000004009099836 */ /* 0x000fce0000000000 */
.L_x_4:
[----:B------:R-:W-:Y:S01]  /*0560*/  LEA R3, R10, 0xc0800000, 0x17 ;  /* 0xc08000000a037811 */ /* 0x000fe200078eb8ff */
[----:B------:R-:W-:Y:S04]  /*0570*/  BSSY.RECONVERGENT B2, `(.L_x_9) ;  /* 0x0000036000027945 */ /* 0x000fe80003800200 */
[----:B------:R-:W-:Y:S02]  /*0580*/  IMAD.IADD R12, R12, 0x1, -R3 ;  /* 0x000000010c0c7824 */ /* 0x000fe400078e0a03 */
[----:B------:R-:W-:Y:S02]  /*0590*/  VIADD R3, R14, 0xffffff81 ;  /* 0xffffff810e037836 */ /* 0x000fe40000000000 */
[----:B------:R-:W0:Y:S01]  /*05a0*/  MUFU.RCP R13, R12 ;  /* 0x0000000c000d7308 */ /* 0x000e220000001000 */
[----:B------:R-:W-:Y:S01]  /*05b0*/  FADD.FTZ R15, -R12, -RZ ;  /* 0x800000ff0c0f7221 */ /* 0x000fe20000010100 */
[C---:B------:R-:W-:Y:S01]  /*05c0*/  IMAD R0, R3.reuse, -0x800000, R11 ;  /* 0xff80000003007824 */ /* 0x040fe200078e020b */
[----:B------:R-:W-:-:S05]  /*05d0*/  IADD3 R10, PT, PT, R3, 0x7f, -R10 ;  /* 0x0000007f030a7810 */ /* 0x000fca0007ffe80a */
[----:B------:R-:W-:Y:S02]  /*05e0*/  IMAD.IADD R10, R10, 0x1, R9 ;  /* 0x000000010a0a7824 */ /* 0x000fe400078e0209 */
[----:B0-----:R-:W-:-:S04]  /*05f0*/  FFMA R14, R13, R15, 1 ;  /* 0x3f8000000d0e7423 */ /* 0x001fc8000000000f */
[----:B------:R-:W-:-:S04]  /*0600*/  FFMA R16, R13, R14, R13 ;  /* 0x0000000e0d107223 */ /* 0x000fc8000000000d */
[----:B------:R-:W-:-:S04]  /*0610*/  FFMA R11, R0, R16, RZ ;  /* 0x00000010000b7223 */ /* 0x000fc800000000ff */
[----:B------:R-:W-:-:S04]  /*0620*/  FFMA R14, R15, R11, R0 ;  /* 0x0000000b0f0e7223 */ /* 0x000fc80000000000 */
[----:B------:R-:W-:-:S04]  /*0630*/  FFMA R11, R16, R14, R11 ;  /* 0x0000000e100b7223 */ /* 0x000fc8000000000b */
[----:B------:R-:W-:-:S04]  /*0640*/  FFMA R14, R15, R11, R0 ;  /* 0x0000000b0f0e7223 */ /* 0x000fc80000000000 */
[----:B------:R-:W-:-:S05]  /*0650*/  FFMA R0, R16, R14, R11 ;  /* 0x0000000e10007223 */ /* 0x000fca000000000b */
[----:B------:R-:W-:-:S04]  /*0660*/  SHF.R.U32.HI R3, RZ, 0x17, R0 ;  /* 0x00000017ff037819 */ /* 0x000fc80000011600 */
[----:B------:R-:W-:-:S05]  /*0670*/  LOP3.LUT R3, R3, 0xff, RZ, 0xc0, !PT ;  /* 0x000000ff03037812 */ /* 0x000fca00078ec0ff */
[----:B------:R-:W-:-:S04]  /*0680*/  IMAD.IADD R13, R3, 0x1, R10 ;  /* 0x00000001030d7824 */ /* 0x000fc800078e020a */
[----:B------:R-:W-:-:S05]  /*0690*/  VIADD R3, R13, 0xffffffff ;  /* 0xffffffff0d037836 */ /* 0x000fca0000000000 */
[----:B------:R-:W-:-:S13]  /*06a0*/  ISETP.GE.U32.AND P0, PT, R3, 0xfe, PT ;  /* 0x000000fe0300780c */ /* 0x000fda0003f06070 */
[----:B------:R-:W-:Y:S05]  /*06b0*/  @!P0 BRA `(.L_x_10) ;  /* 0x0000000000808947 */ /* 0x000fea0003800000 */
[----:B------:R-:W-:-:S13]  /*06c0*/  ISETP.GT.AND P0, PT, R13, 0xfe, PT ;  /* 0x000000fe0d00780c */ /* 0x000fda0003f04270 */
[----:B------:R-:W-:Y:S05]  /*06d0*/  @P0 BRA `(.L_x_11) ;  /* 0x00000000006c0947 */ /* 0x000fea0003800000 */
[----:B------:R-:W-:-:S13]  /*06e0*/  ISETP.GE.AND P0, PT, R13, 0x1, PT ;  /* 0x000000010d00780c */ /* 0x000fda0003f06270 */
[----:B------:R-:W-:Y:S05]  /*06f0*/  @P0 BRA `(.L_x_12) ;  /* 0x0000000000740947 */ /* 0x000fea0003800000 */
[----:B------:R-:W-:Y:S02]  /*0700*/  ISETP.GE.AND P0, PT, R13, -0x18, PT ;  /* 0xffffffe80d00780c */ /* 0x000fe40003f06270 */
[----:B------:R-:W-:-:S11]  /*0710*/  LOP3.LUT R0, R0, 0x80000000, RZ, 0xc0, !PT ;  /* 0x8000000000007812 */ /* 0x000fd600078ec0ff */
[----:B------:R-:W-:Y:S05]  /*0720*/  @!P0 BRA `(.L_x_12) ;  /* 0x0000000000688947 */ /* 0x000fea0003800000 */
[CCC-:B------:R-:W-:Y:S01]  /*0730*/  FFMA.RZ R3, R16.reuse, R14.reuse, R11.reuse ;  /* 0x0000000e10037223 */ /* 0x1c0fe2000000c00b */
[C---:B------:R-:W-:Y:S02]  /*0740*/  VIADD R12, R13.reuse, 0x20 ;  /* 0x000000200d0c7836 */ /* 0x040fe40000000000 */
[CCC-:B------:R-:W-:Y:S01]  /*0750*/  FFMA.RM R10, R16.reuse, R14.reuse, R11.reuse ;  /* 0x0000000e100a7223 */ /* 0x1c0fe2000000400b */
[----:B------:R-:W-:Y:S02]  /*0760*/  ISETP.NE.AND P2, PT, R13, RZ, PT ;  /* 0x000000ff0d00720c */ /* 0x000fe40003f45270 */
[----:B------:R-:W-:Y:S01]  /*0770*/  LOP3.LUT R9, R3, 0x7fffff, RZ, 0xc0, !PT ;  /* 0x007fffff03097812 */ /* 0x000fe200078ec0ff */
[----:B------:R-:W-:Y:S01]  /*0780*/  FFMA.RP R3, R16, R14, R11 ;  /* 0x0000000e10037223 */ /* 0x000fe2000000800b */
[----:B------:R-:W-:Y:S01]  /*0790*/  IMAD.MOV R11, RZ, RZ, -R13 ;  /* 0x000000ffff0b7224 */ /* 0x000fe200078e0a0d */
[----:B------:R-:W-:Y:S02]  /*07a0*/  ISETP.NE.AND P1, PT, R13, RZ, PT ;  /* 0x000000ff0d00720c */ /* 0x000fe40003f25270 */
[----:B------:R-:W-:-:S02]  /*07b0*/  LOP3.LUT R9, R9, 0x800000, RZ, 0xfc, !PT ;  /* 0x0080000009097812 */ /* 0x000fc400078efcff */
[----:B------:R-:W-:Y:S02]  /*07c0*/  FSETP.NEU.FTZ.AND P0, PT, R3, R10, PT ;  /* 0x0000000a0300720b */ /* 0x000fe40003f1d000 */
[----:B------:R-:W-:Y:S02]  /*07d0*/  SHF.L.U32 R12, R9, R12, RZ ;  /* 0x0000000c090c7219 */ /* 0x000fe400000006ff */
[----:B------:R-:W-:Y:S02]  /*07e0*/  SEL R10, R11, RZ, P2 ;  /* 0x000000ff0b0a7207 */ /* 0x000fe40001000000 */
[----:B------:R-:W-:Y:S02]  /*07f0*/  ISETP.NE.AND P1, PT, R12, RZ, P1 ;  /* 0x000000ff0c00720c */ /* 0x000fe40000f25270 */
[----:B------:R-:W-:Y:S02]  /*0800*/  SHF.R.U32.HI R10, RZ, R10, R9 ;  /* 0x0000000aff0a7219 */ /* 0x000fe40000011609 */
[----:B------:R-:W-:-:S02]  /*0810*/  PLOP3.LUT P0, PT, P0, P1, PT, 0xf8, 0x8f ;  /* 0x00000000008f781c */ /* 0x000fc40000703f70 */
[----:B------:R-:W-:Y:S02]  /*0820*/  SHF.R.U32.HI R12, RZ, 0x1, R10 ;  /* 0x00000001ff0c7819 */ /* 0x000fe4000001160a */
[----:B------:R-:W-:-:S04]  /*0830*/  SEL R3, RZ, 0x1, !P0 ;  /* 0x00000001ff037807 */ /* 0x000fc80004000000 */
[----:B------:R-:W-:-:S04]  /*0840*/  LOP3.LUT R3, R3, 0x1, R12, 0xf8, !PT ;  /* 0x0000000103037812 */ /* 0x000fc800078ef80c */
[----:B------:R-:W-:-:S05]  /*0850*/  LOP3.LUT R3, R3, R10, RZ, 0xc0, !PT ;  /* 0x0000000a03037212 */ /* 0x000fca00078ec0ff */
[----:B------:R-:W-:-:S05]  /*0860*/  IMAD.IADD R3, R12, 0x1, R3 ;  /* 0x000000010c037824 */ /* 0x000fca00078e0203 */
[----:B------:R-:W-:Y:S01]  /*0870*/  LOP3.LUT R0, R3, R0, RZ, 0xfc, !PT ;  /* 0x0000000003007212 */ /* 0x000fe200078efcff */
[----:B------:R-:W-:Y:S06]  /*0880*/  BRA `(.L_x_12) ;  /* 0x0000000000107947 */ /* 0x000fec0003800000 */
.L_x_11:
[----:B------:R-:W-:-:S04]  /*0890*/  LOP3.LUT R0, R0, 0x80000000, RZ, 0xc0, !PT ;  /* 0x8000000000007812 */ /* 0x000fc800078ec0ff */
[----:B------:R-:W-:Y:S01]  /*08a0*/  LOP3.LUT R0, R0, 0x7f800000, RZ, 0xfc, !PT ;  /* 0x7f80000000007812 */ /* 0x000fe200078efcff */
[----:B------:R-:W-:Y:S06]  /*08b0*/  BRA `(.L_x_12) ;  /* 0x0000000000047947 */ /* 0x000fec0003800000 */
.L_x_10:
[----:B------:R-:W-:-:S07]  /*08c0*/  IMAD R0, R10, 0x800000, R0 ;  /* 0x008000000a007824 */ /* 0x000fce00078e0200 */
.L_x_12:
[----:B------:R-:W-:Y:S05]  /*08d0*/  BSYNC.RECONVERGENT B2 ;  /* 0x0000000000027941 */ /* 0x000fea0003800200 */
.L_x_9:
[----:B------:R-:W-:Y:S05]  /*08e0*/  BRA `(.L_x_13) ;  /* 0x0000000000207947 */ /* 0x000fea0003800000 */
.L_x_8:
[----:B------:R-:W-:-:S04]  /*08f0*/  LOP3.LUT R0, R12, 0x80000000, R11, 0x48, !PT ;  /* 0x800000000c007812 */ /* 0x000fc800078e480b */
[----:B------:R-:W-:Y:S01]  /*0900*/  LOP3.LUT R0, R0, 0x7f800000, RZ, 0xfc, !PT ;  /* 0x7f80000000007812 */ /* 0x000fe200078efcff */
[----:B------:R-:W-:Y:S06]  /*0910*/  BRA `(.L_x_13) ;  /* 0x0000000000147947 */ /* 0x000fec0003800000 */
.L_x_7:
[----:B------:R-:W-:Y:S01]  /*0920*/  LOP3.LUT R0, R12, 0x80000000, R11, 0x48, !PT ;  /* 0x800000000c007812 */ /* 0x000fe200078e480b */
[----:B------:R-:W-:Y:S06]  /*0930*/  BRA `(.L_x_13) ;  /* 0x00000000000c7947 */ /* 0x000fec0003800000 */
.L_x_6:
[----:B------:R-:W0:Y:S01]  /*0940*/  MUFU.RSQ R0, -QNAN ;  /* 0xffc0000000007908 */ /* 0x000e220000001400 */
[----:B------:R-:W-:Y:S05]  /*0950*/  BRA `(.L_x_13) ;  /* 0x0000000000047947 */ /* 0x000fea0003800000 */
.L_x_5:
[----:B------:R-:W-:-:S07]  /*0960*/  FADD.FTZ R0, R0, R3 ;  /* 0x0000000300007221 */ /* 0x000fce0000010000 */
.L_x_13:
[----:B------:R-:W-:Y:S05]  /*0970*/  BSYNC.RECONVERGENT B1 ;  /* 0x0000000000017941 */ /* 0x000fea0003800200 */
.L_x_3:
[----:B------:R-:W-:-:S04]  /*0980*/  IMAD.MOV.U32 R9, RZ, RZ, 0x0 ;  /* 0x00000000ff097424 */ /* 0x000fc800078e00ff */
[----:B0-----:R-:W-:Y:S05]  /*0990*/  RET.REL.NODEC R8 `(_Z12quantize_gpuPfmfhPh) ;  /* 0xfffffff408987950 */ /* 0x001fea0003c3ffff */
.L_x_14:
[----:B------:R-:W-:-:S00]  /*09a0*/  BRA `(.L_x_14) ;  /* 0xfffffffc00fc7947 */ /* 0x000fc0000383ffff */
[----:B------:R-:W-:-:S00]  /*09b0*/  NOP ;  /* 0x0000000000007918 */ /* 0x000fc00000000000 */
        /* <DEDUP_REMOVED lines=12> */
.L_x_18:


//--------------------- .text._Z17reduction_min_maxPfmS_S_ --------------------------
	.section	.text._Z17reduction_min_maxPfmS_S_,"ax",@progbits
	.align	128
        .global         _Z17reduction_min_maxPfmS_S_
        .type           _Z17reduction_min_maxPfmS_S_,@function
        .size           _Z17reduction_min_maxPfmS_S_,(.L_x_20 - _Z17reduction_min_maxPfmS_S_)
        .other          _Z17reduction_min_maxPfmS_S_,@"STO_CUDA_ENTRY STV_DEFAULT"
_Z17reduction_min_maxPfmS_S_:
.text._Z17reduction_min_maxPfmS_S_:
[----:B------:R-:W-:Y:S01]  /*0000*/  LDC R1, c[0x0][0x37c] ;  /* 0x0000df00ff017b82 */ /* 0x000fe20000000800 */
[----:B------:R-:W0:Y:S01]  /*0010*/  S2R R9, SR_CTAID.X ;  /* 0x0000000000097919 */ /* 0x000e220000002500 */
[----:B------:R-:W0:Y:S06]  /*0020*/  LDCU UR8, c[0x0][0x360] ;  /* 0x00006c00ff0877ac */ /* 0x000e2c0008000800 */
[----:B------:R-:W1:Y:S01]  /*0030*/  LDC.64 R2, c[0x0][0x380] ;  /* 0x0000e000ff027b82 */ /* 0x000e620000000a00 */
[----:B------:R-:W-:Y:S01]  /*0040*/  IMAD.MOV.U32 R4, RZ, RZ, 0x7f7fffff ;  /* 0x7f7fffffff047424 */ /* 0x000fe200078e00ff */
[----:B------:R-:W0:Y:S01]  /*0050*/  S2R R8, SR_TID.X ;  /* 0x0000000000087919 */ /* 0x000e220000002100 */
[----:B------:R-:W2:Y:S01]  /*0060*/  LDCU.64 UR4, c[0x0][0x388] ;  /* 0x00007100ff0477ac */ /* 0x000ea20008000a00 */
[----:B------:R-:W-:Y:S01]  /*0070*/  IMAD.MOV.U32 R6, RZ, RZ, -0x800001 ;  /* 0xff7fffffff067424 */ /* 0x000fe200078e00ff */
[----:B------:R-:W3:Y:S01]  /*0080*/  LDCU.64 UR6, c[0x0][0x358] ;  /* 0x00006b00ff0677ac */ /* 0x000ee20008000a00 */
[----:B0-----:R-:W-:-:S04]  /*0090*/  IMAD R5, R9, UR8, R8 ;  /* 0x0000000809057c24 */ /* 0x001fc8000f8e0208 */
[C---:B-1----:R-:W-:Y:S01]  /*00a0*/  IMAD.WIDE R2, R5.reuse, 0x4, R2 ;  /* 0x0000000405027825 */ /* 0x042fe200078e0202 */
[----:B--2---:R-:W-:Y:S02]  /*00b0*/  ISETP.GE.U32.AND P0, PT, R5, UR4, PT ;  /* 0x0000000405007c0c */ /* 0x004fe4000bf06070 */
[----:B------:R-:W-:-:S04]  /*00c0*/  SHF.R.S32.HI R0, RZ, 0x1f, R5 ;  /* 0x0000001fff007819 */ /* 0x000fc80000011405 */
[----:B------:R-:W-:-:S13]  /*00d0*/  ISETP.GE.U32.AND.EX P0, PT, R0, UR5, PT, P0 ;  /* 0x0000000500007c0c */ /* 0x000fda000bf06100 */
[----:B---3--:R-:W2:Y:S04]  /*00e0*/  @!P0 LDG.E R4, desc[UR6][R2.64] ;  /* 0x0000000602048981 */ /* 0x008ea8000c1e1900 */
[----:B------:R-:W3:Y:S01]  /*00f0*/  @!P0 LDG.E R6, desc[UR6][R2.64] ;  /* 0x0000000602068981 */ /* 0x000ee2000c1e1900 */
[----:B------:R-:W0:Y:S01]  /*0100*/  S2UR UR5, SR_CgaCtaId ;  /* 0x00000000000579c3 */ /* 0x000e220000008800 */
[----:B------:R-:W-:Y:S01]  /*0110*/  IMAD.U32 R0, RZ, RZ, UR8 ;  /* 0x00000008ff007e24 */ /* 0x000fe2000f8e00ff */
[----:B------:R-:W-:Y:S01]  /*0120*/  UMOV UR4, 0x400 ;  /* 0x0000040000047882 */ /* 0x000fe20000000000 */
[----:B------:R-:W-:-:S03]  /*0130*/  ISETP.NE.AND P0, PT, R8, RZ, PT ;  /* 0x000000ff0800720c */ /* 0x000fc60003f05270 */
[----:B------:R-:W-:Y:S01]  /*0140*/  ISETP.GE.U32.AND P1, PT, R0, 0x2, PT ;  /* 0x000000020000780c */ /* 0x000fe20003f26070 */
[----:B0-----:R-:W-:-:S06]  /*0150*/  ULEA UR4, UR5, UR4, 0x18 ;  /* 0x0000000405047291 */ /* 0x001fcc000f8ec0ff */
[----:B------:R-:W-:-:S05]  /*0160*/  LEA R5, R8, UR4, 0x2 ;  /* 0x0000000408057c11 */ /* 0x000fca000f8e10ff */
[----:B--2---:R0:W-:Y:S04]  /*0170*/  STS [R5], R4 ;  /* 0x0000000405007388 */ /* 0x0041e80000000800 */
[----:B---3--:R0:W-:Y:S01]  /*0180*/  STS [R5], R6 ;  /* 0x0000000605007388 */ /* 0x0081e20000000800 */
[----:B------:R-:W-:Y:S06]  /*0190*/  BAR.SYNC.DEFER_BLOCKING 0x0 ;  /* 0x0000000000007b1d */ /* 0x000fec0000010000 */
[----:B------:R-:W-:Y:S05]  /*01a0*/  @!P1 BRA `(.L_x_15) ;  /* 0x0000000000389947 */ /* 0x000fea0003800000 */
.L_x_16:
[----:B0-----:R-:W-:-:S04]  /*01b0*/  SHF.R.U32.HI R6, RZ, 0x1, R0 ;  /* 0x00000001ff067819 */ /* 0x001fc80000011600 */
[----:B------:R-:W-:-:S13]  /*01c0*/  ISETP.GE.U32.AND P1, PT, R8, R6, PT ;  /* 0x000000060800720c */ /* 0x000fda0003f26070 */
[----:B------:R-:W-:Y:S01]  /*01d0*/  @!P1 IMAD R3, R6, 0x4, R5 ;  /* 0x0000000406039824 */ /* 0x000fe200078e0205 */
[----:B------:R-:W-:Y:S04]  /*01e0*/  @!P1 LDS R2, [R5] ;  /* 0x0000000005029984 */ /* 0x000fe80000000800 */
[----:B------:R-:W0:Y:S02]  /*01f0*/  @!P1 LDS R7, [R3] ;  /* 0x0000000003079984 */ /* 0x000e240000000800 */
[----:B0-----:R-:W-:-:S05]  /*0200*/  @!P1 FMNMX R2, R2, R7, !PT ;  /* 0x0000000702029209 */ /* 0x001fca0007800000 */
[----:B------:R-:W-:Y:S04]  /*0210*/  @!P1 STS [R5], R2 ;  /* 0x0000000205009388 */ /* 0x000fe80000000800 */
[----:B------:R-:W0:Y:S02]  /*0220*/  @!P1 LDS R7, [R3] ;  /* 0x0000000003079984 */ /* 0x000e240000000800 */
[----:B0-----:R-:W-:-:S05]  /*0230*/  @!P1 FMNMX R4, R7, R2, PT ;  /* 0x0000000207049209 */ /* 0x001fca0003800000 */
[----:B------:R1:W-:Y:S01]  /*0240*/  @!P1 STS [R5], R4 ;  /* 0x0000000405009388 */ /* 0x0003e20000000800 */
[----:B------:R-:W-:Y:S01]  /*0250*/  BAR.SYNC.DEFER_BLOCKING 0x0 ;  /* 0x0000000000007b1d */ /* 0x000fe20000010000 */
[----:B------:R-:W-:Y:S01]  /*0260*/  ISETP.GT.U32.AND P1, PT, R0, 0x3, PT ;  /* 0x000000030000780c */ /* 0x000fe20003f24070 */
[----:B------:R-:W-:-:S12]  /*0270*/  IMAD.MOV.U32 R0, RZ, RZ, R6 ;  /* 0x000000ffff007224 */ /* 0x000fd800078e0006 */
[----:B-1----:R-:W-:Y:S05]  /*0280*/  @P1 BRA `(.L_x_16) ;  /* 0xfffffffc00c81947 */ /* 0x002fea000383ffff */
.L_x_15:
[----:B------:R-:W-:Y:S05]  /*0290*/  @P0 EXIT ;  /* 0x000000000000094d */ /* 0x000fea0003800000 */
[----:B------:R-:W1:Y:S01]  /*02a0*/  S2UR UR5, SR_CgaCtaId ;  /* 0x00000000000579c3 */ /* 0x000e620000008800 */
[----:B------:R-:W-:-:S07]  /*02b0*/  UMOV UR4, 0x400 ;  /* 0x0000040000047882 */ /* 0x000fce0000000000 */
[----:B------:R-:W2:Y:S08]  /*02c0*/  LDC.64 R2, c[0x0][0x390] ;  /* 0x0000e400ff027b82 */ /* 0x000eb00000000a00 */
[----:B0-----:R-:W0:Y:S01]  /*02d0*/  LDC.64 R4, c[0x0][0x398] ;  /* 0x0000e600ff047b82 */ /* 0x001e220000000a00 */
[----:B-1----:R-:W-:Y:S01]  /*02e0*/  ULEA UR4, UR5, UR4, 0x18 ;  /* 0x0000000405047291 */ /* 0x002fe2000f8ec0ff */
[----:B--2---:R-:W-:-:S08]  /*02f0*/  IMAD.WIDE.U32 R2, R9, 0x4, R2 ;  /* 0x0000000409027825 */ /* 0x004fd000078e0002 */
[----:B------:R-:W1:Y:S01]  /*0300*/  LDS R7, [UR4] ;  /* 0x00000004ff077984 */ /* 0x000e620008000800 */
[----:B0-----:R-:W-:-:S03]  /*0310*/  IMAD.WIDE.U32 R4, R9, 0x4, R4 ;  /* 0x0000000409047825 */ /* 0x001fc600078e0004 */
[----:B-1----:R-:W-:Y:S04]  /*0320*/  STG.E desc[UR6][R2.64], R7 ;  /* 0x0000000702007986 */ /* 0x002fe8000c101906 */
[----:B------:R-:W-:Y:S01]  /*0330*/  STG.E desc[UR6][R4.64], R7 ;  /* 0x0000000704007986 */ /* 0x000fe2000c101906 */
[----:B------:R-:W-:Y:S05]  /*0340*/  EXIT ;  /* 0x000000000000794d */ /* 0x000fea0003800000 */
.L_x_17:
        /* <DEDUP_REMOVED lines=11> */
.L_x_20:


//--------------------- .nv.shared._Z12quantize_gpuPfmfhPh --------------------------
	.section	.nv.shared._Z12quantize_gpuPfmfhPh,"aw",@nobits
	.sectionflags	@""
	.align	16
	.zero		1024


//--------------------- .nv.shared.reserved.0     --------------------------
	.section	.nv.shared.reserved.0,"aw",@nobits
	.weak		__nv_reservedSMEM_offset_0_alias
	.size		__nv_reservedSMEM_offset_0_alias, 0, 64
	.other		__nv_reservedSMEM_offset_0_alias,@"STO_CUDA_RESERVED_SHARED STV_DEFAULT"
__nv_reservedSMEM_offset_0_alias:
	.zero		0
	.zero		64


//--------------------- .nv.shared._Z17reduction_min_maxPfmS_S_ --------------------------
	.section	.nv.shared._Z17reduction_min_maxPfmS_S_,"aw",@nobits
	.sectionflags	@""
	.align	16
	.zero		1024


//--------------------- .nv.constant0._Z12quantize_gpuPfmfhPh --------------------------
	.section	.nv.constant0._Z12quantize_gpuPfmfhPh,"a",@progbits
	.sectionflags	@""
	.align	4
.nv.constant0._Z12quantize_gpuPfmfhPh:
	.zero		928


//--------------------- .nv.constant0._Z17reduction_min_maxPfmS_S_ --------------------------
	.section	.nv.constant0._Z17reduction_min_maxPfmS_S_,"a",@progbits
	.sectionflags	@""
	.align	4
.nv.constant0._Z17reduction_min_maxPfmS_S_:
	.zero		928


//--------------------- SYMBOLS --------------------------

	.type		.nv.reservedSmem.offset0,@object
	.size		.nv.reservedSmem.offset0,0x4
	.type		.nv.reservedSmem.cap,@object
	.size		.nv.reservedSmem.cap,0x4
